	.headerflags	@"EF_CUDA_TEXMODE_UNIFIED EF_CUDA_64BIT_ADDRESS EF_CUDA_ACCELERATORS EF_CUDA_SM90 EF_CUDA_VIRTUAL_SM(EF_CUDA_SM90)"
	.elftype	@"ET_EXEC"


//--------------------- .nv.info                  --------------------------
	.section	.nv.info,"",@"SHT_CUDA_INFO"
	.align	4


	//----- nvinfo : EIATTR_REGCOUNT
	.align		4
        /*0000*/ 	.byte	0x04, 0x2f
        /*0002*/ 	.short	(.L_1 - .L_0)
	.align		4
.L_0:
        /*0004*/ 	.word	index@(triton_per_fused_mean_14)
        /*0008*/ 	.word	0x00000018


	//----- nvinfo : EIATTR_MIN_STACK_SIZE
	.align		4
.L_1:
        /*000c*/ 	.byte	0x04, 0x12
        /*000e*/ 	.short	(.L_3 - .L_2)
	.align		4
.L_2:
        /*0010*/ 	.word	index@(triton_per_fused_mean_14)
        /*0014*/ 	.word	0x00000000


	//----- nvinfo : EIATTR_FRAME_SIZE
	.align		4
.L_3:
        /*0018*/ 	.byte	0x04, 0x11
        /*001a*/ 	.short	(.L_5 - .L_4)
	.align		4
.L_4:
        /*001c*/ 	.word	index@(triton_per_fused_mean_14)
        /*0020*/ 	.word	0x00000000


	//----- nvinfo : EIATTR_MIN_STACK_SIZE
	.align		4
.L_5:
        /*0024*/ 	.byte	0x04, 0x12
        /*0026*/ 	.short	(.L_7 - .L_6)
	.align		4
.L_6:
        /*0028*/ 	.word	index@(triton_per_fused_mean_14)
        /*002c*/ 	.word	0x00000000
.L_7:


//--------------------- .nv.info.triton_per_fused_mean_14 --------------------------
	.section	.nv.info.triton_per_fused_mean_14,"",@"SHT_CUDA_INFO"
	.sectionflags	@""
	.align	4


	//----- nvinfo : EIATTR_CUDA_API_VERSION
	.align		4
        /*0000*/ 	.byte	0x04, 0x37
        /*0002*/ 	.short	(.L_9 - .L_8)
.L_8:
        /*0004*/ 	.word	0x0000007c


	//----- nvinfo : EIATTR_KPARAM_INFO
	.align		4
.L_9:
        /*0008*/ 	.byte	0x04, 0x17
        /*000a*/ 	.short	(.L_11 - .L_10)
.L_10:
        /*000c*/ 	.word	0x00000000
        /*0010*/ 	.short	0x0003
        /*0012*/ 	.short	0x0014
        /*0014*/ 	.byte	0x00, 0xf0, 0x11, 0x00


	//----- nvinfo : EIATTR_KPARAM_INFO
	.align		4
.L_11:
        /*0018*/ 	.byte	0x04, 0x17
        /*001a*/ 	.short	(.L_13 - .L_12)
.L_12:
        /*001c*/ 	.word	0x00000000
        /*0020*/ 	.short	0x0002
        /*0022*/ 	.short	0x0010
        /*0024*/ 	.byte	0x00, 0xf0, 0x11, 0x00


	//----- nvinfo : EIATTR_KPARAM_INFO
	.align		4
.L_13:
        /*0028*/ 	.byte	0x04, 0x17
        /*002a*/ 	.short	(.L_15 - .L_14)
.L_14:
        /*002c*/ 	.word	0x00000000
        /*0030*/ 	.short	0x0001
        /*0032*/ 	.short	0x0008
        /*0034*/ 	.byte	0x00, 0xf4, 0x21, 0x00


	//----- nvinfo : EIATTR_KPARAM_INFO
	.align		4
.L_15:
        /*0038*/ 	.byte	0x04, 0x17
        /*003a*/ 	.short	(.L_17 - .L_16)
.L_16:
        /*003c*/ 	.word	0x00000000
        /*0040*/ 	.short	0x0000
        /*0042*/ 	.short	0x0000
        /*0044*/ 	.byte	0x00, 0xf4, 0x21, 0x00


	//----- nvinfo : EIATTR_SPARSE_MMA_MASK
	.align		4
.L_17:
        /*0048*/ 	.byte	0x03, 0x50
        /*004a*/ 	.short	0x0000


	//----- nvinfo : EIATTR_MAXREG_COUNT
	.align		4
        /*004c*/ 	.byte	0x03, 0x1b
        /*004e*/ 	.short	0x00ff


	//----- nvinfo : EIATTR_COOP_GROUP_MASK_REGIDS
	.align		4
        /*0050*/ 	.byte	0x04, 0x29
        /*0052*/ 	.short	(.L_19 - .L_18)


	//   ....[0]....
.L_18:
        /*0054*/ 	.word	0xffffffff


	//   ....[1]....
        /*0058*/ 	.word	0xffffffff


	//   ....[2]....
        /*005c*/ 	.word	0xffffffff


	//   ....[3]....
        /*0060*/ 	.word	0xffffffff


	//   ....[4]....
        /*0064*/ 	.word	0xffffffff


	//   ....[5]....
        /*0068*/ 	.word	0xffffffff


	//   ....[6]....
        /*006c*/ 	.word	0xffffffff


	//   ....[7]....
        /*0070*/ 	.word	0xffffffff


	//   ....[8]....
        /*0074*/ 	.word	0xffffffff


	//   ....[9]....
        /*0078*/ 	.word	0xffffffff


	//   ....[10]....
        /*007c*/ 	.word	0xffffffff


	//   ....[11]....
        /*0080*/ 	.word	0xffffffff


	//----- nvinfo : EIATTR_COOP_GROUP_INSTR_OFFSETS
	.align		4
.L_19:
        /*0084*/ 	.byte	0x04, 0x28
        /*0086*/ 	.short	(.L_21 - .L_20)


	//   ....[0]....
.L_20:
        /*0088*/ 	.word	0x000003b0


	//   ....[1]....
        /*008c*/ 	.word	0x000003c0


	//   ....[2]....
        /*0090*/ 	.word	0x000003d0


	//   ....[3]....
        /*0094*/ 	.word	0x000003e0


	//   ....[4]....
        /*0098*/ 	.word	0x00000430


	//   ....[5]....
        /*009c*/ 	.word	0x00000440


	//   ....[6]....
        /*00a0*/ 	.word	0x00000450


	//   ....[7]....
        /*00a4*/ 	.word	0x00000460


	//   ....[8]....
        /*00a8*/ 	.word	0x000004b0


	//   ....[9]....
        /*00ac*/ 	.word	0x000004c0


	//   ....[10]....
        /*00b0*/ 	.word	0x000004d0


	//   ....[11]....
        /*00b4*/ 	.word	0x000004e0


	//----- nvinfo : EIATTR_EXIT_INSTR_OFFSETS
	.align		4
.L_21:
        /*00b8*/ 	.byte	0x04, 0x1c
        /*00ba*/ 	.short	(.L_23 - .L_22)


	//   ....[0]....
.L_22:
        /*00bc*/ 	.word	0x000006c0


	//   ....[1]....
        /*00c0*/ 	.word	0x000006f0


	//----- nvinfo : EIATTR_REQNTID
	.align		4
.L_23:
        /*00c4*/ 	.byte	0x04, 0x10
        /*00c6*/ 	.short	(.L_25 - .L_24)
.L_24:
        /*00c8*/ 	.word	0x00000100
        /*00cc*/ 	.word	0x00000001
        /*00d0*/ 	.word	0x00000001


	//----- nvinfo : EIATTR_CBANK_PARAM_SIZE
	.align		4
.L_25:
        /*00d4*/ 	.byte	0x03, 0x19
        /*00d6*/ 	.short	0x0018


	//----- nvinfo : EIATTR_PARAM_CBANK
	.align		4
        /*00d8*/ 	.byte	0x04, 0x0a
        /*00da*/ 	.short	(.L_27 - .L_26)
	.align		4
.L_26:
        /*00dc*/ 	.word	index@(.nv.constant0.triton_per_fused_mean_14)
        /*00e0*/ 	.short	0x0210
        /*00e2*/ 	.short	0x0018


	//----- nvinfo : EIATTR_SW_WAR
	.align		4
.L_27:
        /*00e4*/ 	.byte	0x04, 0x36
        /*00e6*/ 	.short	(.L_29 - .L_28)
.L_28:
        /*00e8*/ 	.word	0x00000008
.L_29:


//--------------------- .nv.callgraph             --------------------------
	.section	.nv.callgraph,"",@"SHT_CUDA_CALLGRAPH"
	.align	4
	.sectionentsize	8
	.align		4
        /*0000*/ 	.word	0x00000000
	.align		4
        /*0004*/ 	.word	0xffffffff
	.align		4
        /*0008*/ 	.word	0x00000000
	.align		4
        /*000c*/ 	.word	0xfffffffe
	.align		4
        /*0010*/ 	.word	0x00000000
	.align		4
        /*0014*/ 	.word	0xfffffffd
	.align		4
        /*0018*/ 	.word	0x00000000
	.align		4
        /*001c*/ 	.word	0xfffffffc


//--------------------- .text.triton_per_fused_mean_14 --------------------------
	.section	.text.triton_per_fused_mean_14,"ax",@progbits
	.sectionflags	@"SHF_BARRIERS=1"
	.align	128
        .global         triton_per_fused_mean_14
        .type           triton_per_fused_mean_14,@function
        .size           triton_per_fused_mean_14,(.L_x_1 - triton_per_fused_mean_14)
        .other          triton_per_fused_mean_14,@"STO_CUDA_ENTRY STV_DEFAULT"
triton_per_fused_mean_14:
.text.triton_per_fused_mean_14:
[----:B------:R-:W0:Y:S02]  /*0000*/  LDC R1, c[0x0][0x28] ;  /* 0x00000a00ff017b82 */ /* 0x000e240000000800 */
[----:B------:R-:W1:Y:S01]  /*0010*/  S2R R0, SR_CTAID.X ;  /* 0x0000000000007919 */ /* 0x000e620000002500 */
[----:B------:R-:W2:Y:S01]  /*0020*/  LDC.64 R4, c[0x0][0x218] ;  /* 0x00008600ff047b82 */ /* 0x000ea20000000a00 */
[----:B------:R-:W-:Y:S02]  /*0030*/  CS2R R8, SRZ ;  /* 0x0000000000087805 */ /* 0x000fe4000001ff00 */
[----:B------:R-:W-:Y:S01]  /*0040*/  CS2R R10, SRZ ;  /* 0x00000000000a7805 */ /* 0x000fe2000001ff00 */
[----:B------:R-:W3:Y:S01]  /*0050*/  S2R R13, SR_TID.X ;  /* 0x00000000000d7919 */ /* 0x000ee20000002100 */
[----:B------:R-:W-:Y:S01]  /*0060*/  ULDC.64 UR6, c[0x0][0x208] ;  /* 0x0000820000067ab9 */ /* 0x000fe20000000a00 */
[----:B-1----:R-:W-:Y:S02]  /*0070*/  IMAD.SHL.U32 R0, R0, 0x80, RZ ;  /* 0x0000008000007824 */ /* 0x002fe400078e00ff */
[----:B---3--:R-:W-:Y:S01]  /*0080*/  IMAD.SHL.U32 R15, R13, 0x4, RZ ;  /* 0x000000040d0f7824 */ /* 0x008fe200078e00ff */
[----:B------:R-:W-:-:S04]  /*0090*/  SHF.R.U32.HI R18, RZ, 0x5, R13 ;  /* 0x00000005ff127819 */ /* 0x000fc8000001160d */
[----:B------:R-:W-:Y:S02]  /*00a0*/  LOP3.LUT R2, R0, 0x7c, R15, 0xf8, !PT ;  /* 0x0000007c00027812 */ /* 0x000fe400078ef80f */
[----:B------:R-:W-:Y:S02]  /*00b0*/  SGXT.U32 R18, R18, 0x3 ;  /* 0x000000031212781a */ /* 0x000fe40000000000 */
[C---:B------:R-:W-:Y:S01]  /*00c0*/  ISETP.GE.AND P0, PT, R2.reuse, 0xa0, PT ;  /* 0x000000a00200780c */ /* 0x040fe20003f06270 */
[----:B------:R-:W-:-:S05]  /*00d0*/  IMAD.HI R3, R2, 0x66666667, RZ ;  /* 0x6666666702037827 */ /* 0x000fca00078e02ff */
[----:B------:R-:W-:-:S04]  /*00e0*/  SHF.R.U32.HI R6, RZ, 0x1f, R3 ;  /* 0x0000001fff067819 */ /* 0x000fc80000011603 */
[----:B------:R-:W-:-:S05]  /*00f0*/  LEA.HI.SX32 R3, R3, R6, 0x1c ;  /* 0x0000000603037211 */ /* 0x000fca00078fe2ff */
[----:B------:R-:W-:-:S04]  /*0100*/  IMAD R7, R3, -0x28, R2 ;  /* 0xffffffd803077824 */ /* 0x000fc800078e0202 */
[----:B------:R-:W-:-:S04]  /*0110*/  IMAD R6, R18, 0x28, R7 ;  /* 0x0000002812067824 */ /* 0x000fc800078e0207 */
[----:B------:R-:W-:Y:S01]  /*0120*/  IMAD R3, R3, 0x280, R6 ;  /* 0x0000028003037824 */ /* 0x000fe200078e0206 */
[----:B------:R-:W-:-:S03]  /*0130*/  CS2R R6, SRZ ;  /* 0x0000000000067805 */ /* 0x000fc6000001ff00 */
[C---:B------:R-:W-:Y:S02]  /*0140*/  VIADD R21, R3.reuse, 0x140 ;  /* 0x0000014003157836 */ /* 0x040fe40000000000 */
[----:B--2---:R-:W-:-:S04]  /*0150*/  IMAD.WIDE R2, R3, 0x4, R4 ;  /* 0x0000000403027825 */ /* 0x004fc800078e0204 */
[----:B------:R-:W-:Y:S01]  /*0160*/  IMAD.WIDE R20, R21, 0x4, R4 ;  /* 0x0000000415147825 */ /* 0x000fe200078e0204 */
[----:B------:R-:W-:-:S04]  /*0170*/  CS2R R4, SRZ ;  /* 0x0000000000047805 */ /* 0x000fc8000001ff00 */
[----:B------:R-:W2:Y:S04]  /*0180*/  @!P0 LDG.E.128 R8, desc[UR6][R20.64] ;  /* 0x0000000614088981 */ /* 0x000ea8000c1e1d00 */
[----:B------:R1:W3:Y:S01]  /*0190*/  @!P0 LDG.E.128 R4, desc[UR6][R2.64] ;  /* 0x0000000602048981 */ /* 0x0002e2000c1e1d00 */
[----:B------:R-:W4:Y:S01]  /*01a0*/  S2UR UR5, SR_CgaCtaId ;  /* 0x00000000000579c3 */ /* 0x000f220000008800 */
[----:B------:R-:W-:Y:S01]  /*01b0*/  UMOV UR4, 0x400 ;  /* 0x0000040000047882 */ /* 0x000fe20000000000 */
[----:B------:R-:W-:Y:S01]  /*01c0*/  IMAD.SHL.U32 R18, R18, 0x4, RZ ;  /* 0x0000000412127824 */ /* 0x000fe200078e00ff */
[----:B-1----:R-:W-:-:S05]  /*01d0*/  LOP3.LUT R2, R15, 0x7c, RZ, 0xc0, !PT ;  /* 0x0000007c0f027812 */ /* 0x002fca00078ec0ff */
[----:B------:R-:W-:-:S05]  /*01e0*/  IMAD.SHL.U32 R3, R2, 0x20, RZ ;  /* 0x0000002002037824 */ /* 0x000fca00078e00ff */
[----:B------:R-:W-:Y:S01]  /*01f0*/  LOP3.LUT R18, R3, R18, RZ, 0xfc, !PT ;  /* 0x0000001203127212 */ /* 0x000fe200078efcff */
[----:B----4-:R-:W-:Y:S01]  /*0200*/  UPRMT UR4, UR5, 0x654, UR4 ;  /* 0x0000065405047896 */ /* 0x010fe20008000004 */
[----:B------:R-:W-:Y:S02]  /*0210*/  ISETP.GE.AND P1, PT, R13, 0x400, PT ;  /* 0x000004000d00780c */ /* 0x000fe40003f26270 */
[----:B--2---:R-:W-:Y:S02]  /*0220*/  SEL R8, R8, RZ, !P0 ;  /* 0x000000ff08087207 */ /* 0x004fe40004000000 */
[----:B---3--:R-:W-:Y:S02]  /*0230*/  SEL R19, R4, RZ, !P0 ;  /* 0x000000ff04137207 */ /* 0x008fe40004000000 */
[----:B------:R-:W-:Y:S02]  /*0240*/  SEL R4, R5, RZ, !P0 ;  /* 0x000000ff05047207 */ /* 0x000fe40004000000 */
[----:B------:R-:W-:-:S02]  /*0250*/  SEL R5, R6, RZ, !P0 ;  /* 0x000000ff06057207 */ /* 0x000fc40004000000 */
[----:B------:R-:W-:Y:S02]  /*0260*/  SEL R9, R9, RZ, !P0 ;  /* 0x000000ff09097207 */ /* 0x000fe40004000000 */
[----:B------:R-:W-:Y:S02]  /*0270*/  SEL R10, R10, RZ, !P0 ;  /* 0x000000ff0a0a7207 */ /* 0x000fe40004000000 */
[----:B------:R-:W-:Y:S02]  /*0280*/  SEL R11, R11, RZ, !P0 ;  /* 0x000000ff0b0b7207 */ /* 0x000fe40004000000 */
[----:B------:R-:W-:Y:S01]  /*0290*/  SEL R6, R7, RZ, !P0 ;  /* 0x000000ff07067207 */ /* 0x000fe20004000000 */
[----:B------:R-:W-:Y:S01]  /*02a0*/  FADD R8, R19, R8 ;  /* 0x0000000813087221 */ /* 0x000fe20000000000 */
[----:B------:R-:W-:Y:S01]  /*02b0*/  FADD R9, R4, R9 ;  /* 0x0000000904097221 */ /* 0x000fe20000000000 */
[----:B------:R-:W-:Y:S02]  /*02c0*/  FADD R10, R5, R10 ;  /* 0x0000000a050a7221 */ /* 0x000fe40000000000 */
[----:B------:R-:W-:Y:S01]  /*02d0*/  FADD R11, R6, R11 ;  /* 0x0000000b060b7221 */ /* 0x000fe20000000000 */
[----:B------:R-:W-:-:S02]  /*02e0*/  SEL R5, R8, RZ, !P0 ;  /* 0x000000ff08057207 */ /* 0x000fc40004000000 */
[----:B------:R-:W-:Y:S02]  /*02f0*/  SEL R9, R9, RZ, !P0 ;  /* 0x000000ff09097207 */ /* 0x000fe40004000000 */
[----:B------:R-:W-:Y:S02]  /*0300*/  SEL R7, R10, RZ, !P0 ;  /* 0x000000ff0a077207 */ /* 0x000fe40004000000 */
[----:B------:R-:W-:Y:S01]  /*0310*/  SEL R11, R11, RZ, !P0 ;  /* 0x000000ff0b0b7207 */ /* 0x000fe20004000000 */
[----:B------:R-:W-:Y:S04]  /*0320*/  STS [R18+UR4], R5 ;  /* 0x0000000512007988 */ /* 0x000fe80008000804 */
[----:B------:R-:W-:Y:S04]  /*0330*/  STS [R18+UR4+0x20], R9 ;  /* 0x0000200912007988 */ /* 0x000fe80008000804 */
[----:B------:R-:W-:Y:S04]  /*0340*/  STS [R18+UR4+0x40], R7 ;  /* 0x0000400712007988 */ /* 0x000fe80008000804 */
[----:B------:R-:W-:Y:S01]  /*0350*/  STS [R18+UR4+0x60], R11 ;  /* 0x0000600b12007988 */ /* 0x000fe20008000804 */
[----:B------:R-:W-:Y:S06]  /*0360*/  BAR.SYNC.DEFER_BLOCKING 0x0 ;  /* 0x0000000000007b1d */ /* 0x000fec0000010000 */
[----:B------:R-:W1:Y:S04]  /*0370*/  @!P1 LDS R16, [R15+UR4] ;  /* 0x000000040f109984 */ /* 0x000e680008000800 */
[----:B------:R-:W2:Y:S04]  /*0380*/  @!P1 LDS R12, [R15+UR4+0x400] ;  /* 0x000400040f0c9984 */ /* 0x000ea80008000800 */
[----:B------:R-:W3:Y:S04]  /*0390*/  @!P1 LDS R14, [R15+UR4+0x800] ;  /* 0x000800040f0e9984 */ /* 0x000ee80008000800 */
[----:B------:R-:W4:Y:S04]  /*03a0*/  @!P1 LDS R17, [R15+UR4+0xc00] ;  /* 0x000c00040f119984 */ /* 0x000f280008000800 */
[----:B-1----:R-:W1:Y:S04]  /*03b0*/  SHFL.BFLY PT, R19, R16, 0x4, 0x1f ;  /* 0x0c801f0010137f89 */ /* 0x002e6800000e0000 */
[----:B--2---:R-:W2:Y:S04]  /*03c0*/  SHFL.BFLY PT, R21, R12, 0x4, 0x1f ;  /* 0x0c801f000c157f89 */ /* 0x004ea800000e0000 */
[----:B---3--:R-:W3:Y:S04]  /*03d0*/  SHFL.BFLY PT, R5, R14, 0x4, 0x1f ;  /* 0x0c801f000e057f89 */ /* 0x008ee800000e0000 */
[----:B----4-:R-:W4:Y:S01]  /*03e0*/  SHFL.BFLY PT, R4, R17, 0x4, 0x1f ;  /* 0x0c801f0011047f89 */ /* 0x010f2200000e0000 */
[----:B-1----:R-:W-:Y:S01]  /*03f0*/  FADD R19, R16, R19 ;  /* 0x0000001310137221 */ /* 0x002fe20000000000 */
[----:B--2---:R-:W-:Y:S01]  /*0400*/  FADD R21, R12, R21 ;  /* 0x000000150c157221 */ /* 0x004fe20000000000 */
[----:B---3--:R-:W-:Y:S01]  /*0410*/  FADD R8, R14, R5 ;  /* 0x000000050e087221 */ /* 0x008fe20000000000 */
[----:B----4-:R-:W-:-:S03]  /*0420*/  FADD R10, R17, R4 ;  /* 0x00000004110a7221 */ /* 0x010fc60000000000 */
[----:B------:R-:W1:Y:S04]  /*0430*/  SHFL.BFLY PT, R6, R21, 0x2, 0x1f ;  /* 0x0c401f0015067f89 */ /* 0x000e6800000e0000 */
[----:B------:R-:W2:Y:S04]  /*0440*/  SHFL.BFLY PT, R4, R19, 0x2, 0x1f ;  /* 0x0c401f0013047f89 */ /* 0x000ea800000e0000 */
[----:B------:R-:W3:Y:S04]  /*0450*/  SHFL.BFLY PT, R5, R8, 0x2, 0x1f ;  /* 0x0c401f0008057f89 */ /* 0x000ee800000e0000 */
[----:B------:R-:W4:Y:S01]  /*0460*/  SHFL.BFLY PT, R7, R10, 0x2, 0x1f ;  /* 0x0c401f000a077f89 */ /* 0x000f2200000e0000 */
        /* <DEDUP_REMOVED lines=8> */
[----:B------:R-:W-:-:S04]  /*04f0*/  LOP3.LUT P0, RZ, R13, 0x7, RZ, 0xc0, !PT ;  /* 0x000000070dff7812 */ /* 0x000fc8000780c0ff */
[----:B------:R-:W-:Y:S01]  /*0500*/  ISETP.LT.AND P0, PT, R13, 0x400, !P0 ;  /* 0x000004000d00780c */ /* 0x000fe20004701270 */
[----:B-1----:R-:W-:Y:S01]  /*0510*/  FADD R10, R4, R5 ;  /* 0x00000005040a7221 */ /* 0x002fe20000000000 */
[----:B--2---:R-:W-:Y:S01]  /*0520*/  FADD R12, R6, R7 ;  /* 0x00000007060c7221 */ /* 0x004fe20000000000 */
[----:B---3--:R-:W-:Y:S01]  /*0530*/  FADD R14, R9, R14 ;  /* 0x0000000e090e7221 */ /* 0x008fe20000000000 */
[----:B----4-:R-:W-:-:S09]  /*0540*/  FADD R16, R11, R16 ;  /* 0x000000100b107221 */ /* 0x010fd20000000000 */
[----:B------:R1:W-:Y:S04]  /*0550*/  @P0 STS [R15+UR4], R10 ;  /* 0x0000000a0f000988 */ /* 0x0003e80008000804 */
[----:B------:R-:W-:Y:S04]  /*0560*/  @P0 STS [R15+UR4+0x400], R12 ;  /* 0x0004000c0f000988 */ /* 0x000fe80008000804 */
[----:B------:R-:W-:Y:S04]  /*0570*/  @P0 STS [R15+UR4+0x800], R14 ;  /* 0x0008000e0f000988 */ /* 0x000fe80008000804 */
[----:B------:R-:W-:Y:S01]  /*0580*/  @P0 STS [R15+UR4+0xc00], R16 ;  /* 0x000c00100f000988 */ /* 0x000fe20008000804 */
[----:B------:R-:W-:Y:S06]  /*0590*/  BAR.SYNC.DEFER_BLOCKING 0x0 ;  /* 0x0000000000007b1d */ /* 0x000fec0000010000 */
[----:B------:R-:W-:Y:S04]  /*05a0*/  LDS R4, [R3+UR4] ;  /* 0x0000000403047984 */ /* 0x000fe80008000800 */
[----:B------:R-:W-:Y:S04]  /*05b0*/  LDS R5, [R3+UR4+0x20] ;  /* 0x0000200403057984 */ /* 0x000fe80008000800 */
[----:B------:R-:W-:Y:S04]  /*05c0*/  LDS R6, [R3+UR4+0x40] ;  /* 0x0000400403067984 */ /* 0x000fe80008000800 */
[----:B------:R-:W2:Y:S01]  /*05d0*/  LDS R7, [R3+UR4+0x60] ;  /* 0x0000600403077984 */ /* 0x000ea20008000800 */
[----:B------:R-:W-:-:S04]  /*05e0*/  VIADD R9, R3, UR4 ;  /* 0x0000000403097c36 */ /* 0x000fc80008000000 */
[----:B-1----:R-:W-:Y:S01]  /*05f0*/  IMAD R10, R2, -0x1c, R9 ;  /* 0xffffffe4020a7824 */ /* 0x002fe200078e0209 */
[----:B------:R-:W-:Y:S01]  /*0600*/  BAR.SYNC.DEFER_BLOCKING 0x0 ;  /* 0x0000000000007b1d */ /* 0x000fe20000010000 */
[----:B------:R-:W-:-:S04]  /*0610*/  LOP3.LUT R8, R13, 0x7f, RZ, 0xc0, !PT ;  /* 0x0000007f0d087812 */ /* 0x000fc800078ec0ff */
[----:B------:R-:W-:-:S03]  /*0620*/  LEA R11, R8, UR4, 0x2 ;  /* 0x00000004080b7c11 */ /* 0x000fc6000f8e10ff */
[----:B------:R-:W1:Y:S01]  /*0630*/  LDC.64 R8, c[0x0][0x210] ;  /* 0x00008400ff087b82 */ /* 0x000e620000000a00 */
[----:B--2---:R2:W-:Y:S07]  /*0640*/  STS.128 [R10], R4 ;  /* 0x000000040a007388 */ /* 0x0045ee0000000c00 */
[----:B------:R-:W-:Y:S01]  /*0650*/  BAR.SYNC.DEFER_BLOCKING 0x0 ;  /* 0x0000000000007b1d */ /* 0x000fe20000010000 */
[----:B------:R-:W-:Y:S02]  /*0660*/  LOP3.LUT P0, RZ, R13, 0x80, RZ, 0xc0, !PT ;  /* 0x000000800dff7812 */ /* 0x000fe4000780c0ff */
[----:B------:R-:W-:-:S04]  /*0670*/  LOP3.LUT R3, R0, 0x7f, R13, 0xf8, !PT ;  /* 0x0000007f00037812 */ /* 0x000fc800078ef80d */
[C---:B------:R-:W-:Y:S01]  /*0680*/  ISETP.LT.AND P0, PT, R3.reuse, 0xa0, !P0 ;  /* 0x000000a00300780c */ /* 0x040fe20004701270 */
[----:B------:R-:W3:Y:S01]  /*0690*/  LDS R11, [R11] ;  /* 0x000000000b0b7984 */ /* 0x000ee20000000800 */
[----:B-1----:R-:W-:Y:S01]  /*06a0*/  IMAD.WIDE R2, R3, 0x4, R8 ;  /* 0x0000000403027825 */ /* 0x002fe200078e0208 */
[----:B------:R-:W-:Y:S10]  /*06b0*/  BAR.SYNC.DEFER_BLOCKING 0x0 ;  /* 0x0000000000007b1d */ /* 0x000ff40000010000 */
[----:B--2---:R-:W-:Y:S05]  /*06c0*/  @!P0 EXIT ;  /* 0x000000000000894d */ /* 0x004fea0003800000 */
[----:B---3--:R-:W-:-:S05]  /*06d0*/  FMUL R11, R11, 0.0625 ;  /* 0x3d8000000b0b7820 */ /* 0x008fca0000400000 */
[----:B------:R-:W-:Y:S01]  /*06e0*/  STG.E desc[UR6][R2.64], R11 ;  /* 0x0000000b02007986 */ /* 0x000fe2000c101906 */
[----:B------:R-:W-:Y:S05]  /*06f0*/  EXIT ;  /* 0x000000000000794d */ /* 0x000fea0003800000 */
.L_x_0:
[----:B------:R-:W-:-:S00]  /*0700*/  BRA `(.L_x_0) ;  /* 0xfffffffc00fc7947 */ /* 0x000fc0000383ffff */
[----:B------:R-:W-:-:S00]  /*0710*/  NOP ;  /* 0x0000000000007918 */ /* 0x000fc00000000000 */
        /* <DEDUP_REMOVED lines=14> */
.L_x_1:


//--------------------- .nv.shared.triton_per_fused_mean_14 --------------------------
	.section	.nv.shared.triton_per_fused_mean_14,"aw",@nobits
	.sectionflags	@""
	.align	16
	.zero		1024


//--------------------- .nv.constant0.triton_per_fused_mean_14 --------------------------
	.section	.nv.constant0.triton_per_fused_mean_14,"a",@progbits
	.sectionflags	@""
	.align	4
.nv.constant0.triton_per_fused_mean_14:
	.zero		552
